	.headerflags	@"EF_CUDA_TEXMODE_UNIFIED EF_CUDA_64BIT_ADDRESS EF_CUDA_ACCELERATORS EF_CUDA_SM90 EF_CUDA_VIRTUAL_SM(EF_CUDA_SM90)"
	.elftype	@"ET_EXEC"


//--------------------- .nv.info                  --------------------------
	.section	.nv.info,"",@"SHT_CUDA_INFO"
	.align	4


	//----- nvinfo : EIATTR_REGCOUNT
	.align		4
        /*0000*/ 	.byte	0x04, 0x2f
        /*0002*/ 	.short	(.L_1 - .L_0)
	.align		4
.L_0:
        /*0004*/ 	.word	index@(triton_poi_fused_convolution_7)
        /*0008*/ 	.word	0x00000010


	//----- nvinfo : EIATTR_MIN_STACK_SIZE
	.align		4
.L_1:
        /*000c*/ 	.byte	0x04, 0x12
        /*000e*/ 	.short	(.L_3 - .L_2)
	.align		4
.L_2:
        /*0010*/ 	.word	index@(triton_poi_fused_convolution_7)
        /*0014*/ 	.word	0x00000000


	//----- nvinfo : EIATTR_FRAME_SIZE
	.align		4
.L_3:
        /*0018*/ 	.byte	0x04, 0x11
        /*001a*/ 	.short	(.L_5 - .L_4)
	.align		4
.L_4:
        /*001c*/ 	.word	index@(triton_poi_fused_convolution_7)
        /*0020*/ 	.word	0x00000000


	//----- nvinfo : EIATTR_MIN_STACK_SIZE
	.align		4
.L_5:
        /*0024*/ 	.byte	0x04, 0x12
        /*0026*/ 	.short	(.L_7 - .L_6)
	.align		4
.L_6:
        /*0028*/ 	.word	index@(triton_poi_fused_convolution_7)
        /*002c*/ 	.word	0x00000000
.L_7:


//--------------------- .nv.info.triton_poi_fused_convolution_7 --------------------------
	.section	.nv.info.triton_poi_fused_convolution_7,"",@"SHT_CUDA_INFO"
	.sectionflags	@""
	.align	4


	//----- nvinfo : EIATTR_CUDA_API_VERSION
	.align		4
        /*0000*/ 	.byte	0x04, 0x37
        /*0002*/ 	.short	(.L_9 - .L_8)
.L_8:
        /*0004*/ 	.word	0x0000007c


	//----- nvinfo : EIATTR_KPARAM_INFO
	.align		4
.L_9:
        /*0008*/ 	.byte	0x04, 0x17
        /*000a*/ 	.short	(.L_11 - .L_10)
.L_10:
        /*000c*/ 	.word	0x00000000
        /*0010*/ 	.short	0x0004
        /*0012*/ 	.short	0x001c
        /*0014*/ 	.byte	0x00, 0xf0, 0x11, 0x00


	//----- nvinfo : EIATTR_KPARAM_INFO
	.align		4
.L_11:
        /*0018*/ 	.byte	0x04, 0x17
        /*001a*/ 	.short	(.L_13 - .L_12)
.L_12:
        /*001c*/ 	.word	0x00000000
        /*0020*/ 	.short	0x0003
        /*0022*/ 	.short	0x0018
        /*0024*/ 	.byte	0x00, 0xf0, 0x11, 0x00


	//----- nvinfo : EIATTR_KPARAM_INFO
	.align		4
.L_13:
        /*0028*/ 	.byte	0x04, 0x17
        /*002a*/ 	.short	(.L_15 - .L_14)
.L_14:
        /*002c*/ 	.word	0x00000000
        /*0030*/ 	.short	0x0002
        /*0032*/ 	.short	0x0010
        /*0034*/ 	.byte	0x00, 0xf4, 0x21, 0x00


	//----- nvinfo : EIATTR_KPARAM_INFO
	.align		4
.L_15:
        /*0038*/ 	.byte	0x04, 0x17
        /*003a*/ 	.short	(.L_17 - .L_16)
.L_16:
        /*003c*/ 	.word	0x00000000
        /*0040*/ 	.short	0x0001
        /*0042*/ 	.short	0x0008
        /*0044*/ 	.byte	0x00, 0xf4, 0x21, 0x00


	//----- nvinfo : EIATTR_KPARAM_INFO
	.align		4
.L_17:
        /*0048*/ 	.byte	0x04, 0x17
        /*004a*/ 	.short	(.L_19 - .L_18)
.L_18:
        /*004c*/ 	.word	0x00000000
        /*0050*/ 	.short	0x0000
        /*0052*/ 	.short	0x0000
        /*0054*/ 	.byte	0x00, 0xf4, 0x21, 0x00


	//----- nvinfo : EIATTR_SPARSE_MMA_MASK
	.align		4
.L_19:
        /*0058*/ 	.byte	0x03, 0x50
        /*005a*/ 	.short	0x0000


	//----- nvinfo : EIATTR_MAXREG_COUNT
	.align		4
        /*005c*/ 	.byte	0x03, 0x1b
        /*005e*/ 	.short	0x00ff


	//----- nvinfo : EIATTR_EXIT_INSTR_OFFSETS
	.align		4
        /*0060*/ 	.byte	0x04, 0x1c
        /*0062*/ 	.short	(.L_21 - .L_20)


	//   ....[0]....
.L_20:
        /*0064*/ 	.word	0x000002c0


	//   ....[1]....
        /*0068*/ 	.word	0x00000330


	//----- nvinfo : EIATTR_REQNTID
	.align		4
.L_21:
        /*006c*/ 	.byte	0x04, 0x10
        /*006e*/ 	.short	(.L_23 - .L_22)
.L_22:
        /*0070*/ 	.word	0x00000080
        /*0074*/ 	.word	0x00000001
        /*0078*/ 	.word	0x00000001


	//----- nvinfo : EIATTR_CBANK_PARAM_SIZE
	.align		4
.L_23:
        /*007c*/ 	.byte	0x03, 0x19
        /*007e*/ 	.short	0x0020


	//----- nvinfo : EIATTR_PARAM_CBANK
	.align		4
        /*0080*/ 	.byte	0x04, 0x0a
        /*0082*/ 	.short	(.L_25 - .L_24)
	.align		4
.L_24:
        /*0084*/ 	.word	index@(.nv.constant0.triton_poi_fused_convolution_7)
        /*0088*/ 	.short	0x0210
        /*008a*/ 	.short	0x0020


	//----- nvinfo : EIATTR_SW_WAR
	.align		4
.L_25:
        /*008c*/ 	.byte	0x04, 0x36
        /*008e*/ 	.short	(.L_27 - .L_26)
.L_26:
        /*0090*/ 	.word	0x00000008
.L_27:


//--------------------- .nv.callgraph             --------------------------
	.section	.nv.callgraph,"",@"SHT_CUDA_CALLGRAPH"
	.align	4
	.sectionentsize	8
	.align		4
        /*0000*/ 	.word	0x00000000
	.align		4
        /*0004*/ 	.word	0xffffffff
	.align		4
        /*0008*/ 	.word	0x00000000
	.align		4
        /*000c*/ 	.word	0xfffffffe
	.align		4
        /*0010*/ 	.word	0x00000000
	.align		4
        /*0014*/ 	.word	0xfffffffd
	.align		4
        /*0018*/ 	.word	0x00000000
	.align		4
        /*001c*/ 	.word	0xfffffffc


//--------------------- .text.triton_poi_fused_convolution_7 --------------------------
	.section	.text.triton_poi_fused_convolution_7,"ax",@progbits
	.sectionflags	@"SHF_BARRIERS=1"
	.align	128
        .global         triton_poi_fused_convolution_7
        .type           triton_poi_fused_convolution_7,@function
        .size           triton_poi_fused_convolution_7,(.L_x_1 - triton_poi_fused_convolution_7)
        .other          triton_poi_fused_convolution_7,@"STO_CUDA_ENTRY STV_DEFAULT"
triton_poi_fused_convolution_7:
.text.triton_poi_fused_convolution_7:
[----:B------:R-:W0:Y:S02]  /*0000*/  LDC R1, c[0x0][0x28] ;  /* 0x00000a00ff017b82 */ /* 0x000e240000000800 */
[----:B------:R-:W1:Y:S01]  /*0010*/  S2R R12, SR_TID.X ;  /* 0x00000000000c7919 */ /* 0x000e620000002100 */
[----:B------:R-:W2:Y:S01]  /*0020*/  LDC.64 R6, c[0x0][0x218] ;  /* 0x00008600ff067b82 */ /* 0x000ea20000000a00 */
[----:B------:R-:W-:Y:S01]  /*0030*/  ULDC.64 UR6, c[0x0][0x208] ;  /* 0x0000820000067ab9 */ /* 0x000fe20000000a00 */
[----:B------:R-:W3:Y:S01]  /*0040*/  S2R R4, SR_CTAID.Y ;  /* 0x0000000000047919 */ /* 0x000ee20000002600 */
[----:B------:R-:W4:Y:S01]  /*0050*/  S2R R0, SR_CTAID.X ;  /* 0x0000000000007919 */ /* 0x000f220000002500 */
[----:B-1----:R-:W-:Y:S01]  /*0060*/  IMAD.SHL.U32 R2, R12, 0x2, RZ ;  /* 0x000000020c027824 */ /* 0x002fe200078e00ff */
[----:B---3--:R-:W-:-:S04]  /*0070*/  SHF.R.S32.HI R9, RZ, 0x17, R4 ;  /* 0x00000017ff097819 */ /* 0x008fc80000011404 */
[----:B------:R-:W-:Y:S02]  /*0080*/  LOP3.LUT R5, R2, 0xfe, RZ, 0xc0, !PT ;  /* 0x000000fe02057812 */ /* 0x000fe400078ec0ff */
[----:B------:R-:W-:Y:S01]  /*0090*/  SGXT R9, R9, 0x1 ;  /* 0x000000010909781a */ /* 0x000fe20000000200 */
[----:B------:R-:W1:Y:S01]  /*00a0*/  LDC.64 R2, c[0x0][0x210] ;  /* 0x00008400ff027b82 */ /* 0x000e620000000a00 */
[----:B------:R-:W-:Y:S02]  /*00b0*/  PRMT R8, R5, 0x6540, R4 ;  /* 0x0000654005087816 */ /* 0x000fe40000000004 */
[----:B----4-:R-:W-:Y:S02]  /*00c0*/  ISETP.GE.AND P0, PT, R0, 0x4, PT ;  /* 0x000000040000780c */ /* 0x010fe40003f06270 */
[----:B------:R-:W-:-:S04]  /*00d0*/  LEA.HI R9, R9, R8, RZ, 0x8 ;  /* 0x0000000809097211 */ /* 0x000fc800078f40ff */
[C---:B------:R-:W-:Y:S01]  /*00e0*/  LOP3.LUT R11, R9.reuse, 0xffffff00, RZ, 0xc0, !PT ;  /* 0xffffff00090b7812 */ /* 0x040fe200078ec0ff */
[----:B------:R-:W-:-:S04]  /*00f0*/  IMAD.SHL.U32 R9, R9, 0x4, RZ ;  /* 0x0000000409097824 */ /* 0x000fc800078e00ff */
[----:B------:R-:W-:Y:S01]  /*0100*/  IMAD.IADD R11, R8, 0x1, -R11 ;  /* 0x00000001080b7824 */ /* 0x000fe200078e0a0b */
[----:B------:R-:W-:-:S03]  /*0110*/  LOP3.LUT R9, R9, 0xfffffc00, RZ, 0xc0, !PT ;  /* 0xfffffc0009097812 */ /* 0x000fc600078ec0ff */
[----:B------:R-:W-:Y:S02]  /*0120*/  IMAD R8, R0, 0x100, R11 ;  /* 0x0000010000087824 */ /* 0x000fe400078e020b */
[----:B--2---:R-:W-:Y:S01]  /*0130*/  IMAD.WIDE R6, R11, 0x4, R6 ;  /* 0x000000040b067825 */ /* 0x004fe200078e0206 */
[----:B------:R-:W-:-:S03]  /*0140*/  CS2R R10, SRZ ;  /* 0x00000000000a7805 */ /* 0x000fc6000001ff00 */
[----:B------:R-:W-:Y:S02]  /*0150*/  IMAD.IADD R9, R8, 0x1, R9 ;  /* 0x0000000108097824 */ /* 0x000fe400078e0209 */
[----:B------:R-:W2:Y:S02]  /*0160*/  LDG.E.EL.64 R6, desc[UR6][R6.64] ;  /* 0x0000000606067981 */ /* 0x000ea4000c2e1b00 */
[----:B-1----:R-:W-:-:S05]  /*0170*/  IMAD.WIDE R2, R9, 0x4, R2 ;  /* 0x0000000409027825 */ /* 0x002fca00078e0202 */
[----:B------:R1:W2:Y:S01]  /*0180*/  @!P0 LDG.E.EL.64 R10, desc[UR6][R2.64] ;  /* 0x00000006020a8981 */ /* 0x0002a2000c2e1b00 */
[----:B------:R-:W3:Y:S01]  /*0190*/  S2UR UR5, SR_CgaCtaId ;  /* 0x00000000000579c3 */ /* 0x000ee20000008800 */
[----:B------:R-:W-:Y:S02]  /*01a0*/  UMOV UR4, 0x400 ;  /* 0x0000040000047882 */ /* 0x000fe40000000000 */
[----:B---3--:R-:W-:-:S06]  /*01b0*/  UPRMT UR4, UR5, 0x654, UR4 ;  /* 0x0000065405047896 */ /* 0x008fcc0008000004 */
[----:B------:R-:W-:Y:S02]  /*01c0*/  LEA R8, R5, UR4, 0x3 ;  /* 0x0000000405087c11 */ /* 0x000fe4000f8e18ff */
[----:B------:R-:W-:-:S04]  /*01d0*/  LOP3.LUT R9, R12, 0x7f, RZ, 0xc0, !PT ;  /* 0x0000007f0c097812 */ /* 0x000fc800078ec0ff */
[C---:B------:R-:W-:Y:S02]  /*01e0*/  LEA R12, R9.reuse, UR4, 0x3 ;  /* 0x00000004090c7c11 */ /* 0x040fe4000f8e18ff */
[----:B-1----:R-:W-:-:S05]  /*01f0*/  PRMT R3, R9, 0x6540, R4 ;  /* 0x0000654009037816 */ /* 0x002fca0000000004 */
[----:B------:R-:W-:Y:S01]  /*0200*/  IMAD R3, R3, 0x4, R0 ;  /* 0x0000000403037824 */ /* 0x000fe200078e0200 */
[----:B------:R-:W-:-:S04]  /*0210*/  LOP3.LUT R5, R9, 0x80, RZ, 0xfc, !PT ;  /* 0x0000008009057812 */ /* 0x000fc800078efcff */
[----:B------:R-:W-:Y:S01]  /*0220*/  LEA R5, R5, UR4, 0x3 ;  /* 0x0000000405057c11 */ /* 0x000fe2000f8e18ff */
[----:B--2---:R-:W-:Y:S01]  /*0230*/  FADD R10, R6, R10 ;  /* 0x0000000a060a7221 */ /* 0x004fe20000000000 */
[----:B------:R-:W-:Y:S02]  /*0240*/  FADD R11, R7, R11 ;  /* 0x0000000b070b7221 */ /* 0x000fe40000000000 */
[----:B------:R-:W1:Y:S02]  /*0250*/  LDC.64 R6, c[0x0][0x220] ;  /* 0x00008800ff067b82 */ /* 0x000e640000000a00 */
[----:B------:R-:W-:Y:S04]  /*0260*/  STS [R8], R10 ;  /* 0x0000000a08007388 */ /* 0x000fe80000000800 */
[----:B------:R-:W-:Y:S02]  /*0270*/  STS [R8+0x8], R11 ;  /* 0x0000080b08007388 */ /* 0x000fe40000000800 */
[----:B------:R-:W-:Y:S06]  /*0280*/  BAR.SYNC.DEFER_BLOCKING 0x0 ;  /* 0x0000000000007b1d */ /* 0x000fec0000010000 */
[----:B------:R-:W2:Y:S01]  /*0290*/  LDS R13, [R12] ;  /* 0x000000000c0d7984 */ /* 0x000ea20000000800 */
[----:B-1----:R-:W-:-:S05]  /*02a0*/  IMAD.WIDE R2, R3, 0x4, R6 ;  /* 0x0000000403027825 */ /* 0x002fca00078e0206 */
[----:B--2---:R1:W-:Y:S01]  /*02b0*/  @!P0 STG.E desc[UR6][R2.64], R13 ;  /* 0x0000000d02008986 */ /* 0x0043e2000c101906 */
[----:B------:R-:W-:Y:S05]  /*02c0*/  @P0 EXIT ;  /* 0x000000000000094d */ /* 0x000fea0003800000 */
[----:B------:R-:W0:Y:S01]  /*02d0*/  LDS R5, [R5] ;  /* 0x0000000005057984 */ /* 0x000e220000000800 */
[----:B------:R-:W-:-:S05]  /*02e0*/  IMAD.SHL.U32 R4, R4, 0x100, RZ ;  /* 0x0000010004047824 */ /* 0x000fca00078e00ff */
[----:B------:R-:W-:-:S05]  /*02f0*/  LOP3.LUT R9, R4, 0x80, R9, 0xfe, !PT ;  /* 0x0000008004097812 */ /* 0x000fca00078efe09 */
[----:B-1----:R-:W-:-:S04]  /*0300*/  IMAD R3, R9, 0x4, R0 ;  /* 0x0000000409037824 */ /* 0x002fc800078e0200 */
[----:B------:R-:W-:-:S05]  /*0310*/  IMAD.WIDE R2, R3, 0x4, R6 ;  /* 0x0000000403027825 */ /* 0x000fca00078e0206 */
[----:B0-----:R-:W-:Y:S01]  /*0320*/  STG.E desc[UR6][R2.64], R5 ;  /* 0x0000000502007986 */ /* 0x001fe2000c101906 */
[----:B------:R-:W-:Y:S05]  /*0330*/  EXIT ;  /* 0x000000000000794d */ /* 0x000fea0003800000 */
.L_x_0:
[----:B------:R-:W-:-:S00]  /*0340*/  BRA `(.L_x_0) ;  /* 0xfffffffc00fc7947 */ /* 0x000fc0000383ffff */
[----:B------:R-:W-:-:S00]  /*0350*/  NOP ;  /* 0x0000000000007918 */ /* 0x000fc00000000000 */
        /* <DEDUP_REMOVED lines=10> */
.L_x_1:


//--------------------- .nv.shared.triton_poi_fused_convolution_7 --------------------------
	.section	.nv.shared.triton_poi_fused_convolution_7,"aw",@nobits
	.sectionflags	@""
	.align	16
	.zero		1024


//--------------------- .nv.constant0.triton_poi_fused_convolution_7 --------------------------
	.section	.nv.constant0.triton_poi_fused_convolution_7,"a",@progbits
	.sectionflags	@""
	.align	4
.nv.constant0.triton_poi_fused_convolution_7:
	.zero		560
